	.headerflags	@"EF_CUDA_TEXMODE_UNIFIED EF_CUDA_64BIT_ADDRESS EF_CUDA_ACCELERATORS EF_CUDA_SM90 EF_CUDA_VIRTUAL_SM(EF_CUDA_SM90)"
	.elftype	@"ET_EXEC"


//--------------------- .nv.info                  --------------------------
	.section	.nv.info,"",@"SHT_CUDA_INFO"
	.align	4


	//----- nvinfo : EIATTR_REGCOUNT
	.align		4
        /*0000*/ 	.byte	0x04, 0x2f
        /*0002*/ 	.short	(.L_1 - .L_0)
	.align		4
.L_0:
        /*0004*/ 	.word	index@(triton_poi_fused_convolution_leaky_relu_3)
        /*0008*/ 	.word	0x00000010


	//----- nvinfo : EIATTR_MIN_STACK_SIZE
	.align		4
.L_1:
        /*000c*/ 	.byte	0x04, 0x12
        /*000e*/ 	.short	(.L_3 - .L_2)
	.align		4
.L_2:
        /*0010*/ 	.word	index@(triton_poi_fused_convolution_leaky_relu_3)
        /*0014*/ 	.word	0x00000000


	//----- nvinfo : EIATTR_FRAME_SIZE
	.align		4
.L_3:
        /*0018*/ 	.byte	0x04, 0x11
        /*001a*/ 	.short	(.L_5 - .L_4)
	.align		4
.L_4:
        /*001c*/ 	.word	index@(triton_poi_fused_convolution_leaky_relu_3)
        /*0020*/ 	.word	0x00000000


	//----- nvinfo : EIATTR_MIN_STACK_SIZE
	.align		4
.L_5:
        /*0024*/ 	.byte	0x04, 0x12
        /*0026*/ 	.short	(.L_7 - .L_6)
	.align		4
.L_6:
        /*0028*/ 	.word	index@(triton_poi_fused_convolution_leaky_relu_3)
        /*002c*/ 	.word	0x00000000
.L_7:


//--------------------- .nv.info.triton_poi_fused_convolution_leaky_relu_3 --------------------------
	.section	.nv.info.triton_poi_fused_convolution_leaky_relu_3,"",@"SHT_CUDA_INFO"
	.sectionflags	@""
	.align	4


	//----- nvinfo : EIATTR_CUDA_API_VERSION
	.align		4
        /*0000*/ 	.byte	0x04, 0x37
        /*0002*/ 	.short	(.L_9 - .L_8)
.L_8:
        /*0004*/ 	.word	0x0000007c


	//----- nvinfo : EIATTR_KPARAM_INFO
	.align		4
.L_9:
        /*0008*/ 	.byte	0x04, 0x17
        /*000a*/ 	.short	(.L_11 - .L_10)
.L_10:
        /*000c*/ 	.word	0x00000000
        /*0010*/ 	.short	0x0003
        /*0012*/ 	.short	0x0018
        /*0014*/ 	.byte	0x00, 0xf0, 0x11, 0x00


	//----- nvinfo : EIATTR_KPARAM_INFO
	.align		4
.L_11:
        /*0018*/ 	.byte	0x04, 0x17
        /*001a*/ 	.short	(.L_13 - .L_12)
.L_12:
        /*001c*/ 	.word	0x00000000
        /*0020*/ 	.short	0x0002
        /*0022*/ 	.short	0x0010
        /*0024*/ 	.byte	0x00, 0xf4, 0x21, 0x00


	//----- nvinfo : EIATTR_KPARAM_INFO
	.align		4
.L_13:
        /*0028*/ 	.byte	0x04, 0x17
        /*002a*/ 	.short	(.L_15 - .L_14)
.L_14:
        /*002c*/ 	.word	0x00000000
        /*0030*/ 	.short	0x0001
        /*0032*/ 	.short	0x0008
        /*0034*/ 	.byte	0x00, 0xf4, 0x21, 0x00


	//----- nvinfo : EIATTR_KPARAM_INFO
	.align		4
.L_15:
        /*0038*/ 	.byte	0x04, 0x17
        /*003a*/ 	.short	(.L_17 - .L_16)
.L_16:
        /*003c*/ 	.word	0x00000000
        /*0040*/ 	.short	0x0000
        /*0042*/ 	.short	0x0000
        /*0044*/ 	.byte	0x00, 0xf4, 0x21, 0x00


	//----- nvinfo : EIATTR_SPARSE_MMA_MASK
	.align		4
.L_17:
        /*0048*/ 	.byte	0x03, 0x50
        /*004a*/ 	.short	0x0000


	//----- nvinfo : EIATTR_MAXREG_COUNT
	.align		4
        /*004c*/ 	.byte	0x03, 0x1b
        /*004e*/ 	.short	0x00ff


	//----- nvinfo : EIATTR_EXIT_INSTR_OFFSETS
	.align		4
        /*0050*/ 	.byte	0x04, 0x1c
        /*0052*/ 	.short	(.L_19 - .L_18)


	//   ....[0]....
.L_18:
        /*0054*/ 	.word	0x00000260


	//   ....[1]....
        /*0058*/ 	.word	0x00000280


	//----- nvinfo : EIATTR_REQNTID
	.align		4
.L_19:
        /*005c*/ 	.byte	0x04, 0x10
        /*005e*/ 	.short	(.L_21 - .L_20)
.L_20:
        /*0060*/ 	.word	0x00000080
        /*0064*/ 	.word	0x00000001
        /*0068*/ 	.word	0x00000001


	//----- nvinfo : EIATTR_CBANK_PARAM_SIZE
	.align		4
.L_21:
        /*006c*/ 	.byte	0x03, 0x19
        /*006e*/ 	.short	0x001c


	//----- nvinfo : EIATTR_PARAM_CBANK
	.align		4
        /*0070*/ 	.byte	0x04, 0x0a
        /*0072*/ 	.short	(.L_23 - .L_22)
	.align		4
.L_22:
        /*0074*/ 	.word	index@(.nv.constant0.triton_poi_fused_convolution_leaky_relu_3)
        /*0078*/ 	.short	0x0210
        /*007a*/ 	.short	0x001c


	//----- nvinfo : EIATTR_SW_WAR
	.align		4
.L_23:
        /*007c*/ 	.byte	0x04, 0x36
        /*007e*/ 	.short	(.L_25 - .L_24)
.L_24:
        /*0080*/ 	.word	0x00000008
.L_25:


//--------------------- .nv.callgraph             --------------------------
	.section	.nv.callgraph,"",@"SHT_CUDA_CALLGRAPH"
	.align	4
	.sectionentsize	8
	.align		4
        /*0000*/ 	.word	0x00000000
	.align		4
        /*0004*/ 	.word	0xffffffff
	.align		4
        /*0008*/ 	.word	0x00000000
	.align		4
        /*000c*/ 	.word	0xfffffffe
	.align		4
        /*0010*/ 	.word	0x00000000
	.align		4
        /*0014*/ 	.word	0xfffffffd
	.align		4
        /*0018*/ 	.word	0x00000000
	.align		4
        /*001c*/ 	.word	0xfffffffc


//--------------------- .text.triton_poi_fused_convolution_leaky_relu_3 --------------------------
	.section	.text.triton_poi_fused_convolution_leaky_relu_3,"ax",@progbits
	.align	128
        .global         triton_poi_fused_convolution_leaky_relu_3
        .type           triton_poi_fused_convolution_leaky_relu_3,@function
        .size           triton_poi_fused_convolution_leaky_relu_3,(.L_x_1 - triton_poi_fused_convolution_leaky_relu_3)
        .other          triton_poi_fused_convolution_leaky_relu_3,@"STO_CUDA_ENTRY STV_DEFAULT"
triton_poi_fused_convolution_leaky_relu_3:
.text.triton_poi_fused_convolution_leaky_relu_3:
[----:B------:R-:W0:Y:S02]  /*0000*/  LDC R1, c[0x0][0x28] ;  /* 0x00000a00ff017b82 */ /* 0x000e240000000800 */
[----:B------:R-:W1:Y:S01]  /*0010*/  S2R R0, SR_TID.X ;  /* 0x0000000000007919 */ /* 0x000e620000002100 */
[----:B------:R-:W2:Y:S01]  /*0020*/  LDC.64 R4, c[0x0][0x218] ;  /* 0x00008600ff047b82 */ /* 0x000ea20000000a00 */
[----:B------:R-:W-:Y:S01]  /*0030*/  IMAD.MOV.U32 R11, RZ, RZ, RZ ;  /* 0x000000ffff0b7224 */ /* 0x000fe200078e00ff */
[----:B------:R-:W-:Y:S01]  /*0040*/  ULDC.64 UR4, c[0x0][0x208] ;  /* 0x0000820000047ab9 */ /* 0x000fe20000000a00 */
[----:B------:R-:W3:Y:S01]  /*0050*/  S2R R7, SR_CTAID.X ;  /* 0x0000000000077919 */ /* 0x000ee20000002500 */
[----:B------:R-:W-:Y:S01]  /*0060*/  ULDC.64 UR6, c[0x0][0x220] ;  /* 0x0000880000067ab9 */ /* 0x000fe20000000a00 */
[----:B-1----:R-:W-:Y:S01]  /*0070*/  IMAD.SHL.U32 R0, R0, 0x2, RZ ;  /* 0x0000000200007824 */ /* 0x002fe200078e00ff */
[----:B---3--:R-:W-:-:S04]  /*0080*/  SHF.R.S32.HI R2, RZ, 0x17, R7 ;  /* 0x00000017ff027819 */ /* 0x008fc80000011407 */
[----:B------:R-:W-:Y:S02]  /*0090*/  LOP3.LUT R0, R0, 0xfe, RZ, 0xc0, !PT ;  /* 0x000000fe00007812 */ /* 0x000fe400078ec0ff */
[----:B------:R-:W-:-:S03]  /*00a0*/  SGXT R2, R2, 0x1 ;  /* 0x000000010202781a */ /* 0x000fc60000000200 */
[----:B------:R-:W-:-:S05]  /*00b0*/  IMAD R7, R7, 0x100, R0 ;  /* 0x0000010007077824 */ /* 0x000fca00078e0200 */
[----:B------:R-:W-:Y:S02]  /*00c0*/  LEA.HI R0, R2, R7, RZ, 0x4 ;  /* 0x0000000702007211 */ /* 0x000fe400078f20ff */
[----:B------:R-:W1:Y:S01]  /*00d0*/  LDC.64 R2, c[0x0][0x210] ;  /* 0x00008400ff027b82 */ /* 0x000e620000000a00 */
[----:B------:R-:W-:Y:S02]  /*00e0*/  ISETP.GE.AND P2, PT, R7, 0x100, PT ;  /* 0x000001000700780c */ /* 0x000fe40003f46270 */
[----:B------:R-:W-:-:S04]  /*00f0*/  SHF.R.S32.HI R0, RZ, 0x4, R0 ;  /* 0x00000004ff007819 */ /* 0x000fc80000011400 */
[----:B------:R-:W-:-:S04]  /*0100*/  LEA.HI R6, R0, R0, RZ, 0x2 ;  /* 0x0000000000067211 */ /* 0x000fc800078f10ff */
[----:B------:R-:W-:-:S05]  /*0110*/  LOP3.LUT R9, R6, 0xfffffffc, RZ, 0xc0, !PT ;  /* 0xfffffffc06097812 */ /* 0x000fca00078ec0ff */
[----:B------:R-:W-:Y:S02]  /*0120*/  IMAD.IADD R9, R0, 0x1, -R9 ;  /* 0x0000000100097824 */ /* 0x000fe400078e0a09 */
[----:B------:R-:W-:Y:S02]  /*0130*/  IMAD.MOV.U32 R0, RZ, RZ, RZ ;  /* 0x000000ffff007224 */ /* 0x000fe400078e00ff */
[----:B--2---:R-:W-:Y:S01]  /*0140*/  IMAD.WIDE R4, R9, 0x4, R4 ;  /* 0x0000000409047825 */ /* 0x004fe200078e0204 */
[----:B------:R-:W-:-:S03]  /*0150*/  CS2R R8, SRZ ;  /* 0x0000000000087805 */ /* 0x000fc6000001ff00 */
[----:B-1----:R-:W-:Y:S01]  /*0160*/  IMAD.WIDE R2, R7, 0x4, R2 ;  /* 0x0000000407027825 */ /* 0x002fe200078e0202 */
[----:B------:R-:W2:Y:S04]  /*0170*/  @!P2 LDG.E.EL R11, desc[UR4][R4.64] ;  /* 0x00000004040ba981 */ /* 0x000ea8000c2e1900 */
[----:B------:R-:W2:Y:S04]  /*0180*/  @!P2 LDG.E.64 R8, desc[UR4][R2.64] ;  /* 0x000000040208a981 */ /* 0x000ea8000c1e1b00 */
[----:B------:R-:W3:Y:S01]  /*0190*/  @!P2 LDG.E.EL R0, desc[UR4][R4.64] ;  /* 0x000000040400a981 */ /* 0x000ee2000c2e1900 */
[----:B------:R-:W-:-:S04]  /*01a0*/  IADD3 R6, P3, R7, UR6, RZ ;  /* 0x0000000607067c10 */ /* 0x000fc8000ff7e0ff */
[----:B------:R-:W-:Y:S02]  /*01b0*/  LEA.HI.X.SX32 R7, R7, UR7, 0x1, P3 ;  /* 0x0000000707077c11 */ /* 0x000fe400098f0eff */
[----:B--2---:R-:W-:Y:S02]  /*01c0*/  FSETP.GT.AND P1, PT, R8, -R11, PT ;  /* 0x8000000b0800720b */ /* 0x004fe40003f24000 */
[----:B---3--:R-:W-:Y:S02]  /*01d0*/  FSETP.GT.AND P0, PT, R9, -R0, PT ;  /* 0x800000000900720b */ /* 0x008fe40003f04000 */
[----:B------:R-:W-:Y:S02]  /*01e0*/  SEL R10, RZ, 0x1, !P1 ;  /* 0x00000001ff0a7807 */ /* 0x000fe40004800000 */
[----:B------:R-:W-:Y:S01]  /*01f0*/  SEL R13, RZ, 0x100, !P0 ;  /* 0x00000100ff0d7807 */ /* 0x000fe20004000000 */
[----:B------:R-:W-:-:S04]  /*0200*/  FADD R8, R11, R8 ;  /* 0x000000080b087221 */ /* 0x000fc80000000000 */
[----:B------:R-:W-:Y:S02]  /*0210*/  IMAD.IADD R13, R10, 0x1, R13 ;  /* 0x000000010a0d7824 */ /* 0x000fe400078e020d */
[----:B------:R-:W-:Y:S01]  /*0220*/  FADD R9, R0, R9 ;  /* 0x0000000900097221 */ /* 0x000fe20000000000 */
[----:B------:R-:W-:Y:S02]  /*0230*/  @!P1 FMUL R8, R8, 0.20000000298023223877 ;  /* 0x3e4ccccd08089820 */ /* 0x000fe40000400000 */
[----:B------:R1:W-:Y:S01]  /*0240*/  @!P2 STG.E.U16 desc[UR4][R6.64], R13 ;  /* 0x0000000d0600a986 */ /* 0x0003e2000c101504 */
[----:B------:R-:W-:Y:S01]  /*0250*/  @!P0 FMUL R9, R9, 0.20000000298023223877 ;  /* 0x3e4ccccd09098820 */ /* 0x000fe20000400000 */
[----:B------:R-:W-:Y:S06]  /*0260*/  @P2 EXIT ;  /* 0x000000000000294d */ /* 0x000fec0003800000 */
[----:B------:R-:W-:Y:S01]  /*0270*/  STG.E.64 desc[UR4][R2.64], R8 ;  /* 0x0000000802007986 */ /* 0x000fe2000c101b04 */
[----:B------:R-:W-:Y:S05]  /*0280*/  EXIT ;  /* 0x000000000000794d */ /* 0x000fea0003800000 */
.L_x_0:
[----:B------:R-:W-:-:S00]  /*0290*/  BRA `(.L_x_0) ;  /* 0xfffffffc00fc7947 */ /* 0x000fc0000383ffff */
[----:B------:R-:W-:-:S00]  /*02a0*/  NOP ;  /* 0x0000000000007918 */ /* 0x000fc00000000000 */
        /* <DEDUP_REMOVED lines=13> */
.L_x_1:


//--------------------- .nv.constant0.triton_poi_fused_convolution_leaky_relu_3 --------------------------
	.section	.nv.constant0.triton_poi_fused_convolution_leaky_relu_3,"a",@progbits
	.sectionflags	@""
	.align	4
.nv.constant0.triton_poi_fused_convolution_leaky_relu_3:
	.zero		556
